//
// Generated by NVIDIA NVVM Compiler
//
// Compiler Build ID: CL-36424714
// Cuda compilation tools, release 13.0, V13.0.88
// Based on NVVM 20.0.0
//

.version 9.0
.target sm_100
.address_size 64

	// .globl	_Z20wholeOuterProductSumPfS_S_iiii

.visible .entry _Z20wholeOuterProductSumPfS_S_iiii(
	.param .u64 .ptr .align 1 _Z20wholeOuterProductSumPfS_S_iiii_param_0,
	.param .u64 .ptr .align 1 _Z20wholeOuterProductSumPfS_S_iiii_param_1,
	.param .u64 .ptr .align 1 _Z20wholeOuterProductSumPfS_S_iiii_param_2,
	.param .u32 _Z20wholeOuterProductSumPfS_S_iiii_param_3,
	.param .u32 _Z20wholeOuterProductSumPfS_S_iiii_param_4,
	.param .u32 _Z20wholeOuterProductSumPfS_S_iiii_param_5,
	.param .u32 _Z20wholeOuterProductSumPfS_S_iiii_param_6
)
{
	.reg .pred 	%p<3>;
	.reg .b32 	%r<27>;
	.reg .b32 	%f<5>;
	.reg .b64 	%rd<13>;

	ld.param.u64 	%rd4, [_Z20wholeOuterProductSumPfS_S_iiii_param_0];
	ld.param.u64 	%rd5, [_Z20wholeOuterProductSumPfS_S_iiii_param_1];
	ld.param.u64 	%rd6, [_Z20wholeOuterProductSumPfS_S_iiii_param_2];
	ld.param.u32 	%r8, [_Z20wholeOuterProductSumPfS_S_iiii_param_3];
	ld.param.u32 	%r9, [_Z20wholeOuterProductSumPfS_S_iiii_param_4];
	ld.param.u32 	%r10, [_Z20wholeOuterProductSumPfS_S_iiii_param_5];
	ld.param.u32 	%r11, [_Z20wholeOuterProductSumPfS_S_iiii_param_6];
	mul.lo.s32 	%r1, %r8, %r8;
	mov.u32 	%r2, %ntid.x;
	mov.u32 	%r12, %ctaid.x;
	mov.u32 	%r13, %tid.x;
	mad.lo.s32 	%r26, %r2, %r12, %r13;
	setp.ge.s32 	%p1, %r26, %r1;
	@%p1 bra 	$L__BB0_3;
	mul.lo.s32 	%r4, %r10, %r8;
	mov.u32 	%r14, %nctaid.x;
	mul.lo.s32 	%r5, %r14, %r2;
	cvta.to.global.u64 	%rd1, %rd5;
	cvta.to.global.u64 	%rd2, %rd6;
	cvta.to.global.u64 	%rd3, %rd4;
$L__BB0_2:
	div.s32 	%r15, %r26, %r8;
	mul.lo.s32 	%r16, %r15, %r8;
	sub.s32 	%r17, %r26, %r16;
	add.s32 	%r18, %r15, %r4;
	mad.lo.s32 	%r19, %r18, %r18, %r18;
	shr.u32 	%r20, %r19, 31;
	add.s32 	%r21, %r19, %r20;
	shr.s32 	%r22, %r21, 1;
	mad.lo.s32 	%r23, %r18, %r9, %r11;
	sub.s32 	%r24, %r17, %r22;
	mad.lo.s32 	%r25, %r23, %r8, %r24;
	mul.wide.s32 	%rd7, %r15, 4;
	add.s64 	%rd8, %rd1, %rd7;
	ld.global.f32 	%f1, [%rd8];
	mul.wide.s32 	%rd9, %r17, 4;
	add.s64 	%rd10, %rd2, %rd9;
	ld.global.f32 	%f2, [%rd10];
	mul.wide.s32 	%rd11, %r25, 4;
	add.s64 	%rd12, %rd3, %rd11;
	ld.global.f32 	%f3, [%rd12];
	fma.rn.f32 	%f4, %f1, %f2, %f3;
	st.global.f32 	[%rd12], %f4;
	add.s32 	%r26, %r26, %r5;
	setp.lt.s32 	%p2, %r26, %r1;
	@%p2 bra 	$L__BB0_2;
$L__BB0_3:
	ret;

}
	// .globl	_Z29upperTrianglarOuterProductSumPfS_S_iii
.visible .entry _Z29upperTrianglarOuterProductSumPfS_S_iii(
	.param .u64 .ptr .align 1 _Z29upperTrianglarOuterProductSumPfS_S_iii_param_0,
	.param .u64 .ptr .align 1 _Z29upperTrianglarOuterProductSumPfS_S_iii_param_1,
	.param .u64 .ptr .align 1 _Z29upperTrianglarOuterProductSumPfS_S_iii_param_2,
	.param .u32 _Z29upperTrianglarOuterProductSumPfS_S_iii_param_3,
	.param .u32 _Z29upperTrianglarOuterProductSumPfS_S_iii_param_4,
	.param .u32 _Z29upperTrianglarOuterProductSumPfS_S_iii_param_5
)
{
	.reg .pred 	%p<3>;
	.reg .b32 	%r<42>;
	.reg .b32 	%f<10>;
	.reg .b64 	%rd<13>;

	ld.param.u64 	%rd4, [_Z29upperTrianglarOuterProductSumPfS_S_iii_param_0];
	ld.param.u64 	%rd5, [_Z29upperTrianglarOuterProductSumPfS_S_iii_param_1];
	ld.param.u64 	%rd6, [_Z29upperTrianglarOuterProductSumPfS_S_iii_param_2];
	ld.param.u32 	%r9, [_Z29upperTrianglarOuterProductSumPfS_S_iii_param_3];
	ld.param.u32 	%r10, [_Z29upperTrianglarOuterProductSumPfS_S_iii_param_4];
	ld.param.u32 	%r11, [_Z29upperTrianglarOuterProductSumPfS_S_iii_param_5];
	mad.lo.s32 	%r12, %r9, %r9, %r9;
	shr.u32 	%r13, %r12, 31;
	add.s32 	%r14, %r12, %r13;
	shr.s32 	%r1, %r14, 1;
	mov.u32 	%r2, %ntid.x;
	mov.u32 	%r15, %ctaid.x;
	mov.u32 	%r16, %tid.x;
	mad.lo.s32 	%r41, %r2, %r15, %r16;
	setp.ge.s32 	%p1, %r41, %r1;
	@%p1 bra 	$L__BB1_3;
	mul.lo.s32 	%r4, %r10, %r9;
	mul.lo.s32 	%r5, %r11, %r9;
	mov.u32 	%r17, %nctaid.x;
	mul.lo.s32 	%r6, %r17, %r2;
	cvta.to.global.u64 	%rd1, %rd5;
	cvta.to.global.u64 	%rd2, %rd6;
	cvta.to.global.u64 	%rd3, %rd4;
$L__BB1_2:
	not.b32 	%r18, %r41;
	add.s32 	%r19, %r1, %r18;
	shl.b32 	%r20, %r19, 3;
	or.b32  	%r21, %r20, 1;
	cvt.rn.f32.s32 	%f1, %r21;
	sqrt.rn.f32 	%f2, %f1;
	add.f32 	%f3, %f2, 0fBF800000;
	mul.f32 	%f4, %f3, 0f3F000000;
	cvt.rmi.f32.f32 	%f5, %f4;
	cvt.rzi.s32.f32 	%r22, %f5;
	not.b32 	%r23, %r22;
	add.s32 	%r24, %r9, %r23;
	mul.lo.s32 	%r25, %r24, %r9;
	sub.s32 	%r26, %r41, %r25;
	sub.s32 	%r27, %r9, %r22;
	mul.lo.s32 	%r28, %r24, %r27;
	shr.u32 	%r29, %r28, 31;
	add.s32 	%r30, %r28, %r29;
	shr.s32 	%r31, %r30, 1;
	add.s32 	%r32, %r26, %r31;
	add.s32 	%r33, %r24, %r5;
	mad.lo.s32 	%r34, %r33, %r33, %r33;
	shr.u32 	%r35, %r34, 31;
	add.s32 	%r36, %r34, %r35;
	shr.s32 	%r37, %r36, 1;
	mad.lo.s32 	%r38, %r4, %r33, %r5;
	add.s32 	%r39, %r38, %r32;
	sub.s32 	%r40, %r39, %r37;
	mul.wide.s32 	%rd7, %r24, 4;
	add.s64 	%rd8, %rd1, %rd7;
	ld.global.f32 	%f6, [%rd8];
	mul.wide.s32 	%rd9, %r32, 4;
	add.s64 	%rd10, %rd2, %rd9;
	ld.global.f32 	%f7, [%rd10];
	mul.wide.s32 	%rd11, %r40, 4;
	add.s64 	%rd12, %rd3, %rd11;
	ld.global.f32 	%f8, [%rd12];
	fma.rn.f32 	%f9, %f6, %f7, %f8;
	st.global.f32 	[%rd12], %f9;
	add.s32 	%r41, %r41, %r6;
	setp.lt.s32 	%p2, %r41, %r1;
	@%p2 bra 	$L__BB1_2;
$L__BB1_3:
	ret;

}


// ===== COMPILED SASS (sm_100) =====

	.target	sm_100

	.elftype	@"ET_EXEC"


//--------------------- .note.nv.tkinfo           --------------------------
	.section	.note.nv.tkinfo,"",@"SHT_NOTE"
	.sectionflags	@"SHF_NOTE_NV_TKINFO"
	.tkinfo
        /*0018*/ 	.word	0x00000002
        /*0030*/ 	.string	""
        /*0030*/ 	.string	"ptxas"
        /*0030*/ 	.string	"Cuda compilation tools, release 13.0, V13.0.88"
        /*0030*/ 	.string	"Build cuda_13.0.r13.0/compiler.36424714_0"
        /*0030*/ 	.string	"-arch sm_100 -m 64 "



//--------------------- .note.nv.cuinfo           --------------------------
	.section	.note.nv.cuinfo,"",@"SHT_NOTE"
	.sectionflags	@"SHF_NOTE_NV_CUINFO"
        /*0018*/ 	.short	0x0002
        /*001a*/ 	.short	0x0064
        /*001c*/ 	.short	0x0082
	.zero		2


//--------------------- .nv.info                  --------------------------
	.section	.nv.info,"",@"SHT_CUDA_INFO"
	.align	4


	//----- nvinfo : EIATTR_REGCOUNT
	.align		4
        /*0000*/ 	.byte	0x04, 0x2f
        /*0002*/ 	.short	(.L_1 - .L_0)
	.align		4
.L_0:
        /*0004*/ 	.word	index@(_Z20wholeOuterProductSumPfS_S_iiii)
        /*0008*/ 	.word	0x00000018


	//----- nvinfo : EIATTR_FRAME_SIZE
	.align		4
.L_1:
        /*000c*/ 	.byte	0x04, 0x11
        /*000e*/ 	.short	(.L_3 - .L_2)
	.align		4
.L_2:
        /*0010*/ 	.word	index@(_Z20wholeOuterProductSumPfS_S_iiii)
        /*0014*/ 	.word	0x00000000


	//----- nvinfo : EIATTR_REGCOUNT
	.align		4
.L_3:
        /*0018*/ 	.byte	0x04, 0x2f
        /*001a*/ 	.short	(.L_5 - .L_4)
	.align		4
.L_4:
        /*001c*/ 	.word	index@(_Z29upperTrianglarOuterProductSumPfS_S_iii)
        /*0020*/ 	.word	0x00000014


	//----- nvinfo : EIATTR_FRAME_SIZE
	.align		4
.L_5:
        /*0024*/ 	.byte	0x04, 0x11
        /*0026*/ 	.short	(.L_7 - .L_6)
	.align		4
.L_6:
        /*0028*/ 	.word	index@($__internal_0_$__cuda_sm20_sqrt_rn_f32_slowpath)
        /*002c*/ 	.word	0x00000000


	//----- nvinfo : EIATTR_FRAME_SIZE
	.align		4
.L_7:
        /*0030*/ 	.byte	0x04, 0x11
        /*0032*/ 	.short	(.L_9 - .L_8)
	.align		4
.L_8:
        /*0034*/ 	.word	index@(_Z29upperTrianglarOuterProductSumPfS_S_iii)
        /*0038*/ 	.word	0x00000000


	//----- nvinfo : EIATTR_MIN_STACK_SIZE
	.align		4
.L_9:
        /*003c*/ 	.byte	0x04, 0x12
        /*003e*/ 	.short	(.L_11 - .L_10)
	.align		4
.L_10:
        /*0040*/ 	.word	index@(_Z29upperTrianglarOuterProductSumPfS_S_iii)
        /*0044*/ 	.word	0x00000000


	//----- nvinfo : EIATTR_MIN_STACK_SIZE
	.align		4
.L_11:
        /*0048*/ 	.byte	0x04, 0x12
        /*004a*/ 	.short	(.L_13 - .L_12)
	.align		4
.L_12:
        /*004c*/ 	.word	index@(_Z20wholeOuterProductSumPfS_S_iiii)
        /*0050*/ 	.word	0x00000000
.L_13:


//--------------------- .nv.compat                --------------------------
	.section	.nv.compat,"",@"SHT_CUDA_COMPAT_INFO"
	.align	4
        /*0000*/ 	.byte	0x02, 0x09, 0x00, 0x00, 0x02, 0x02, 0x01, 0x00, 0x02, 0x05, 0x05, 0x00, 0x03, 0x07, 0x01, 0x01
        /*0010*/ 	.byte	0x02, 0x03, 0x00, 0x00, 0x02, 0x06, 0x01, 0x00, 0x04, 0x0b, 0x08, 0x00, 0x01, 0x00, 0x00, 0x00
        /*0020*/ 	.byte	0x00, 0x00, 0x00, 0x00


//--------------------- .nv.info._Z29upperTrianglarOuterProductSumPfS_S_iii --------------------------
	.section	.nv.info._Z29upperTrianglarOuterProductSumPfS_S_iii,"",@"SHT_CUDA_INFO"
	.sectionflags	@""
	.align	4


	//----- nvinfo : EIATTR_CUDA_API_VERSION
	.align		4
        /*0000*/ 	.byte	0x04, 0x37
        /*0002*/ 	.short	(.L_15 - .L_14)
.L_14:
        /*0004*/ 	.word	0x00000082


	//----- nvinfo : EIATTR_KPARAM_INFO
	.align		4
.L_15:
        /*0008*/ 	.byte	0x04, 0x17
        /*000a*/ 	.short	(.L_17 - .L_16)
.L_16:
        /*000c*/ 	.word	0x00000000
        /*0010*/ 	.short	0x0005
        /*0012*/ 	.short	0x0020
        /*0014*/ 	.byte	0x00, 0xf0, 0x11, 0x00


	//----- nvinfo : EIATTR_KPARAM_INFO
	.align		4
.L_17:
        /*0018*/ 	.byte	0x04, 0x17
        /*001a*/ 	.short	(.L_19 - .L_18)
.L_18:
        /*001c*/ 	.word	0x00000000
        /*0020*/ 	.short	0x0004
        /*0022*/ 	.short	0x001c
        /*0024*/ 	.byte	0x00, 0xf0, 0x11, 0x00


	//----- nvinfo : EIATTR_KPARAM_INFO
	.align		4
.L_19:
        /*0028*/ 	.byte	0x04, 0x17
        /*002a*/ 	.short	(.L_21 - .L_20)
.L_20:
        /*002c*/ 	.word	0x00000000
        /*0030*/ 	.short	0x0003
        /*0032*/ 	.short	0x0018
        /*0034*/ 	.byte	0x00, 0xf0, 0x11, 0x00


	//----- nvinfo : EIATTR_KPARAM_INFO
	.align		4
.L_21:
        /*0038*/ 	.byte	0x04, 0x17
        /*003a*/ 	.short	(.L_23 - .L_22)
.L_22:
        /*003c*/ 	.word	0x00000000
        /*0040*/ 	.short	0x0002
        /*0042*/ 	.short	0x0010
        /*0044*/ 	.byte	0x00, 0xf5, 0x21, 0x00


	//----- nvinfo : EIATTR_KPARAM_INFO
	.align		4
.L_23:
        /*0048*/ 	.byte	0x04, 0x17
        /*004a*/ 	.short	(.L_25 - .L_24)
.L_24:
        /*004c*/ 	.word	0x00000000
        /*0050*/ 	.short	0x0001
        /*0052*/ 	.short	0x0008
        /*0054*/ 	.byte	0x00, 0xf5, 0x21, 0x00


	//----- nvinfo : EIATTR_KPARAM_INFO
	.align		4
.L_25:
        /*0058*/ 	.byte	0x04, 0x17
        /*005a*/ 	.short	(.L_27 - .L_26)
.L_26:
        /*005c*/ 	.word	0x00000000
        /*0060*/ 	.short	0x0000
        /*0062*/ 	.short	0x0000
        /*0064*/ 	.byte	0x00, 0xf5, 0x21, 0x00


	//----- nvinfo : EIATTR_SPARSE_MMA_MASK
	.align		4
.L_27:
        /*0068*/ 	.byte	0x03, 0x50
        /*006a*/ 	.short	0x0000


	//----- nvinfo : EIATTR_MAXREG_COUNT
	.align		4
        /*006c*/ 	.byte	0x03, 0x1b
        /*006e*/ 	.short	0x00ff


	//----- nvinfo : EIATTR_MERCURY_ISA_VERSION
	.align		4
        /*0070*/ 	.byte	0x03, 0x5f
        /*0072*/ 	.short	0x0101


	//----- nvinfo : EIATTR_VRC_CTA_INIT_COUNT
	.align		4
        /*0074*/ 	.byte	0x02, 0x4a
	.zero		1
	.zero		1


	//----- nvinfo : EIATTR_EXIT_INSTR_OFFSETS
	.align		4
        /*0078*/ 	.byte	0x04, 0x1c
        /*007a*/ 	.short	(.L_29 - .L_28)


	//   ....[0]....
.L_28:
        /*007c*/ 	.word	0x000000a0


	//   ....[1]....
        /*0080*/ 	.word	0x00000410


	//----- nvinfo : EIATTR_CRS_STACK_SIZE
	.align		4
.L_29:
        /*0084*/ 	.byte	0x04, 0x1e
        /*0086*/ 	.short	(.L_31 - .L_30)
.L_30:
        /*0088*/ 	.word	0x00000000


	//----- nvinfo : EIATTR_CBANK_PARAM_SIZE
	.align		4
.L_31:
        /*008c*/ 	.byte	0x03, 0x19
        /*008e*/ 	.short	0x0024


	//----- nvinfo : EIATTR_PARAM_CBANK
	.align		4
        /*0090*/ 	.byte	0x04, 0x0a
        /*0092*/ 	.short	(.L_33 - .L_32)
	.align		4
.L_32:
        /*0094*/ 	.word	index@(.nv.constant0._Z29upperTrianglarOuterProductSumPfS_S_iii)
        /*0098*/ 	.short	0x0380
        /*009a*/ 	.short	0x0024


	//----- nvinfo : EIATTR_SW_WAR
	.align		4
.L_33:
        /*009c*/ 	.byte	0x04, 0x36
        /*009e*/ 	.short	(.L_35 - .L_34)
.L_34:
        /*00a0*/ 	.word	0x00000008
.L_35:


//--------------------- .nv.info._Z20wholeOuterProductSumPfS_S_iiii --------------------------
	.section	.nv.info._Z20wholeOuterProductSumPfS_S_iiii,"",@"SHT_CUDA_INFO"
	.sectionflags	@""
	.align	4


	//----- nvinfo : EIATTR_CUDA_API_VERSION
	.align		4
        /*0000*/ 	.byte	0x04, 0x37
        /*0002*/ 	.short	(.L_37 - .L_36)
.L_36:
        /*0004*/ 	.word	0x00000082


	//----- nvinfo : EIATTR_KPARAM_INFO
	.align		4
.L_37:
        /*0008*/ 	.byte	0x04, 0x17
        /*000a*/ 	.short	(.L_39 - .L_38)
.L_38:
        /*000c*/ 	.word	0x00000000
        /*0010*/ 	.short	0x0006
        /*0012*/ 	.short	0x0024
        /*0014*/ 	.byte	0x00, 0xf0, 0x11, 0x00


	//----- nvinfo : EIATTR_KPARAM_INFO
	.align		4
.L_39:
        /*0018*/ 	.byte	0x04, 0x17
        /*001a*/ 	.short	(.L_41 - .L_40)
.L_40:
        /*001c*/ 	.word	0x00000000
        /*0020*/ 	.short	0x0005
        /*0022*/ 	.short	0x0020
        /*0024*/ 	.byte	0x00, 0xf0, 0x11, 0x00


	//----- nvinfo : EIATTR_KPARAM_INFO
	.align		4
.L_41:
        /*0028*/ 	.byte	0x04, 0x17
        /*002a*/ 	.short	(.L_43 - .L_42)
.L_42:
        /*002c*/ 	.word	0x00000000
        /*0030*/ 	.short	0x0004
        /*0032*/ 	.short	0x001c
        /*0034*/ 	.byte	0x00, 0xf0, 0x11, 0x00


	//----- nvinfo : EIATTR_KPARAM_INFO
	.align		4
.L_43:
        /*0038*/ 	.byte	0x04, 0x17
        /*003a*/ 	.short	(.L_45 - .L_44)
.L_44:
        /*003c*/ 	.word	0x00000000
        /*0040*/ 	.short	0x0003
        /*0042*/ 	.short	0x0018
        /*0044*/ 	.byte	0x00, 0xf0, 0x11, 0x00


	//----- nvinfo : EIATTR_KPARAM_INFO
	.align		4
.L_45:
        /*0048*/ 	.byte	0x04, 0x17
        /*004a*/ 	.short	(.L_47 - .L_46)
.L_46:
        /*004c*/ 	.word	0x00000000
        /*0050*/ 	.short	0x0002
        /*0052*/ 	.short	0x0010
        /*0054*/ 	.byte	0x00, 0xf5, 0x21, 0x00


	//----- nvinfo : EIATTR_KPARAM_INFO
	.align		4
.L_47:
        /*0058*/ 	.byte	0x04, 0x17
        /*005a*/ 	.short	(.L_49 - .L_48)
.L_48:
        /*005c*/ 	.word	0x00000000
        /*0060*/ 	.short	0x0001
        /*0062*/ 	.short	0x0008
        /*0064*/ 	.byte	0x00, 0xf5, 0x21, 0x00


	//----- nvinfo : EIATTR_KPARAM_INFO
	.align		4
.L_49:
        /*0068*/ 	.byte	0x04, 0x17
        /*006a*/ 	.short	(.L_51 - .L_50)
.L_50:
        /*006c*/ 	.word	0x00000000
        /*0070*/ 	.short	0x0000
        /*0072*/ 	.short	0x0000
        /*0074*/ 	.byte	0x00, 0xf5, 0x21, 0x00


	//----- nvinfo : EIATTR_SPARSE_MMA_MASK
	.align		4
.L_51:
        /*0078*/ 	.byte	0x03, 0x50
        /*007a*/ 	.short	0x0000


	//----- nvinfo : EIATTR_MAXREG_COUNT
	.align		4
        /*007c*/ 	.byte	0x03, 0x1b
        /*007e*/ 	.short	0x00ff


	//----- nvinfo : EIATTR_MERCURY_ISA_VERSION
	.align		4
        /*0080*/ 	.byte	0x03, 0x5f
        /*0082*/ 	.short	0x0101


	//----- nvinfo : EIATTR_VRC_CTA_INIT_COUNT
	.align		4
        /*0084*/ 	.byte	0x02, 0x4a
	.zero		1
	.zero		1


	//----- nvinfo : EIATTR_EXIT_INSTR_OFFSETS
	.align		4
        /*0088*/ 	.byte	0x04, 0x1c
        /*008a*/ 	.short	(.L_53 - .L_52)


	//   ....[0]....
.L_52:
        /*008c*/ 	.word	0x00000080


	//   ....[1]....
        /*0090*/ 	.word	0x000003f0


	//----- nvinfo : EIATTR_CRS_STACK_SIZE
	.align		4
.L_53:
        /*0094*/ 	.byte	0x04, 0x1e
        /*0096*/ 	.short	(.L_55 - .L_54)
.L_54:
        /*0098*/ 	.word	0x00000000


	//----- nvinfo : EIATTR_CBANK_PARAM_SIZE
	.align		4
.L_55:
        /*009c*/ 	.byte	0x03, 0x19
        /*009e*/ 	.short	0x0028


	//----- nvinfo : EIATTR_PARAM_CBANK
	.align		4
        /*00a0*/ 	.byte	0x04, 0x0a
        /*00a2*/ 	.short	(.L_57 - .L_56)
	.align		4
.L_56:
        /*00a4*/ 	.word	index@(.nv.constant0._Z20wholeOuterProductSumPfS_S_iiii)
        /*00a8*/ 	.short	0x0380
        /*00aa*/ 	.short	0x0028


	//----- nvinfo : EIATTR_SW_WAR
	.align		4
.L_57:
        /*00ac*/ 	.byte	0x04, 0x36
        /*00ae*/ 	.short	(.L_59 - .L_58)
.L_58:
        /*00b0*/ 	.word	0x00000008
.L_59:


//--------------------- .nv.callgraph             --------------------------
	.section	.nv.callgraph,"",@"SHT_CUDA_CALLGRAPH"
	.align	4
	.sectionentsize	8
	.align		4
        /*0000*/ 	.word	0x00000000
	.align		4
        /*0004*/ 	.word	0xffffffff
	.align		4
        /*0008*/ 	.word	0x00000000
	.align		4
        /*000c*/ 	.word	0xfffffffe
	.align		4
        /*0010*/ 	.word	0x00000000
	.align		4
        /*0014*/ 	.word	0xfffffffd
	.align		4
        /*0018*/ 	.word	0x00000000
	.align		4
        /*001c*/ 	.word	0xfffffffc


//--------------------- .text._Z29upperTrianglarOuterProductSumPfS_S_iii --------------------------
	.section	.text._Z29upperTrianglarOuterProductSumPfS_S_iii,"ax",@progbits
	.align	128
        .global         _Z29upperTrianglarOuterProductSumPfS_S_iii
        .type           _Z29upperTrianglarOuterProductSumPfS_S_iii,@function
        .size           _Z29upperTrianglarOuterProductSumPfS_S_iii,(.L_x_8 - _Z29upperTrianglarOuterProductSumPfS_S_iii)
        .other          _Z29upperTrianglarOuterProductSumPfS_S_iii,@"STO_CUDA_ENTRY STV_DEFAULT"
_Z29upperTrianglarOuterProductSumPfS_S_iii:
.text._Z29upperTrianglarOuterProductSumPfS_S_iii:
[----:B------:R-:W-:Y:S01]  /*0000*/  LDC R1, c[0x0][0x37c] ;  /* 0x0000df00ff017b82 */ /* 0x000fe20000000800 */
[----:B------:R-:W0:Y:S01]  /*0010*/  S2R R9, SR_CTAID.X ;  /* 0x0000000000097919 */ /* 0x000e220000002500 */
[----:B------:R-:W1:Y:S01]  /*0020*/  LDCU UR4, c[0x0][0x398] ;  /* 0x00007300ff0477ac */ /* 0x000e620008000800 */
[----:B------:R-:W0:Y:S01]  /*0030*/  S2R R0, SR_TID.X ;  /* 0x0000000000007919 */ /* 0x000e220000002100 */
[----:B------:R-:W0:Y:S01]  /*0040*/  LDCU UR5, c[0x0][0x360] ;  /* 0x00006c00ff0577ac */ /* 0x000e220008000800 */
[----:B-1----:R-:W-:-:S04]  /*0050*/  UIMAD UR4, UR4, UR4, UR4 ;  /* 0x00000004040472a4 */ /* 0x002fc8000f8e0204 */
[----:B------:R-:W-:-:S04]  /*0060*/  ULEA.HI UR4, UR4, UR4, URZ, 0x1 ;  /* 0x0000000404047291 */ /* 0x000fc8000f8f08ff */
[----:B------:R-:W-:Y:S01]  /*0070*/  USHF.R.S32.HI UR4, URZ, 0x1, UR4 ;  /* 0x00000001ff047899 */ /* 0x000fe20008011404 */
[----:B0-----:R-:W-:-:S05]  /*0080*/  IMAD R9, R9, UR5, R0 ;  /* 0x0000000509097c24 */ /* 0x001fca000f8e0200 */
[----:B------:R-:W-:-:S13]  /*0090*/  ISETP.GE.AND P0, PT, R9, UR4, PT ;  /* 0x0000000409007c0c */ /* 0x000fda000bf06270 */
[----:B------:R-:W-:Y:S05]  /*00a0*/  @P0 EXIT ;  /* 0x000000000000094d */ /* 0x000fea0003800000 */
[----:B------:R-:W0:Y:S01]  /*00b0*/  LDC R8, c[0x0][0x3a0] ;  /* 0x0000e800ff087b82 */ /* 0x000e220000000800 */
[----:B------:R-:W1:Y:S01]  /*00c0*/  LDCU UR6, c[0x0][0x370] ;  /* 0x00006e00ff0677ac */ /* 0x000e620008000800 */
[----:B------:R-:W2:Y:S06]  /*00d0*/  LDCU.64 UR8, c[0x0][0x358] ;  /* 0x00006b00ff0877ac */ /* 0x000eac0008000a00 */
[----:B------:R-:W3:Y:S01]  /*00e0*/  LDC.64 R6, c[0x0][0x390] ;  /* 0x0000e400ff067b82 */ /* 0x000ee20000000a00 */
[----:B------:R-:W4:Y:S07]  /*00f0*/  LDCU.64 UR10, c[0x0][0x398] ;  /* 0x00007300ff0a77ac */ /* 0x000f2e0008000a00 */
[----:B------:R-:W0:Y:S01]  /*0100*/  LDC.64 R4, c[0x0][0x380] ;  /* 0x0000e000ff047b82 */ /* 0x000e220000000a00 */
[----:B-1----:R-:W-:-:S07]  /*0110*/  UIMAD UR5, UR5, UR6, URZ ;  /* 0x00000006050572a4 */ /* 0x002fce000f8e02ff */
[----:B--2---:R-:W1:Y:S05]  /*0120*/  LDC.64 R2, c[0x0][0x388] ;  /* 0x0000e200ff027b82 */ /* 0x004e6a0000000a00 */
.L_x_3:
[----:B------:R-:W-:Y:S01]  /*0130*/  LOP3.LUT R0, RZ, R9, RZ, 0x33, !PT ;  /* 0x00000009ff007212 */ /* 0x000fe200078e33ff */
[----:B------:R-:W-:Y:S03]  /*0140*/  BSSY.RECONVERGENT B0, `(.L_x_0) ;  /* 0x000000f000007945 */ /* 0x000fe60003800200 */
[----:B------:R-:W-:-:S04]  /*0150*/  IADD3 R0, PT, PT, R0, UR4, RZ ;  /* 0x0000000400007c10 */ /* 0x000fc8000fffe0ff */
[----:B------:R-:W-:-:S04]  /*0160*/  LEA R0, R0, 0x1, 0x3 ;  /* 0x0000000100007811 */ /* 0x000fc800078e18ff */
[----:B------:R-:W-:-:S04]  /*0170*/  I2FP.F32.S32 R11, R0 ;  /* 0x00000000000b7245 */ /* 0x000fc80000201400 */
[----:B------:R-:W-:Y:S01]  /*0180*/  IADD3 R0, PT, PT, R11, -0xd000000, RZ ;  /* 0xf30000000b007810 */ /* 0x000fe20007ffe0ff */
[----:B--2---:R2:W0:Y:S03]  /*0190*/  MUFU.RSQ R10, R11 ;  /* 0x0000000b000a7308 */ /* 0x0044260000001400 */
[----:B------:R-:W-:-:S13]  /*01a0*/  ISETP.GT.U32.AND P0, PT, R0, 0x727fffff, PT ;  /* 0x727fffff0000780c */ /* 0x000fda0003f04070 */
[----:B--2---:R-:W-:Y:S05]  /*01b0*/  @!P0 BRA `(.L_x_1) ;  /* 0x00000000000c8947 */ /* 0x004fea0003800000 */
[----:B------:R-:W-:-:S07]  /*01c0*/  MOV R15, 0x1e0 ;  /* 0x000001e0000f7802 */ /* 0x000fce0000000f00 */
[----:B01-34-:R-:W-:Y:S05]  /*01d0*/  CALL.REL.NOINC `($__internal_0_$__cuda_sm20_sqrt_rn_f32_slowpath) ;  /* 0x0000000000907944 */ /* 0x01bfea0003c00000 */
[----:B------:R-:W-:Y:S05]  /*01e0*/  BRA `(.L_x_2) ;  /* 0x0000000000107947 */ /* 0x000fea0003800000 */
.L_x_1:
[----:B0-----:R-:W-:Y:S01]  /*01f0*/  FMUL.FTZ R0, R11, R10 ;  /* 0x0000000a0b007220 */ /* 0x001fe20000410000 */
[----:B------:R-:W-:-:S03]  /*0200*/  FMUL.FTZ R10, R10, 0.5 ;  /* 0x3f0000000a0a7820 */ /* 0x000fc60000410000 */
[----:B------:R-:W-:-:S04]  /*0210*/  FFMA R11, -R0, R0, R11 ;  /* 0x00000000000b7223 */ /* 0x000fc8000000010b */
[----:B------:R-:W-:-:S07]  /*0220*/  FFMA R0, R11, R10, R0 ;  /* 0x0000000a0b007223 */ /* 0x000fce0000000000 */
.L_x_2:
[----:B----4-:R-:W-:Y:S05]  /*0230*/  BSYNC.RECONVERGENT B0 ;  /* 0x0000000000007941 */ /* 0x010fea0003800200 */
.L_x_0:
[----:B------:R-:W-:-:S04]  /*0240*/  FADD R0, R0, -1 ;  /* 0xbf80000000007421 */ /* 0x000fc80000000000 */
[----:B------:R-:W-:-:S06]  /*0250*/  FMUL R0, R0, 0.5 ;  /* 0x3f00000000007820 */ /* 0x000fcc0000400000 */
[----:B------:R-:W0:Y:S02]  /*0260*/  F2I.FLOOR.NTZ R0, R0 ;  /* 0x0000000000007305 */ /* 0x000e240000207100 */
[----:B0-----:R-:W-:Y:S02]  /*0270*/  LOP3.LUT R10, RZ, R0, RZ, 0x33, !PT ;  /* 0x00000000ff0a7212 */ /* 0x001fe400078e33ff */
[----:B------:R-:W-:Y:S02]  /*0280*/  IADD3 R12, PT, PT, -R0, UR10, RZ ;  /* 0x0000000a000c7c10 */ /* 0x000fe4000fffe1ff */
[----:B------:R-:W-:-:S04]  /*0290*/  IADD3 R11, PT, PT, R10, UR10, RZ ;  /* 0x0000000a0a0b7c10 */ /* 0x000fc8000fffe0ff */
[C---:B------:R-:W-:Y:S01]  /*02a0*/  IADD3 R10, PT, PT, -R11.reuse, RZ, RZ ;  /* 0x000000ff0b0a7210 */ /* 0x040fe20007ffe1ff */
[----:B------:R-:W-:Y:S02]  /*02b0*/  IMAD R12, R11, R12, RZ ;  /* 0x0000000c0b0c7224 */ /* 0x000fe400078e02ff */
[----:B------:R-:W-:Y:S02]  /*02c0*/  IMAD R15, R8, UR10, R11 ;  /* 0x0000000a080f7c24 */ /* 0x000fe4000f8e020b */
[----:B------:R-:W-:Y:S01]  /*02d0*/  IMAD R10, R10, UR10, R9 ;  /* 0x0000000a0a0a7c24 */ /* 0x000fe2000f8e0209 */
[----:B------:R-:W-:Y:S01]  /*02e0*/  LEA.HI R13, R12, R12, RZ, 0x1 ;  /* 0x0000000c0c0d7211 */ /* 0x000fe200078f08ff */
[C---:B------:R-:W-:Y:S02]  /*02f0*/  IMAD R12, R15.reuse, R15, R15 ;  /* 0x0000000f0f0c7224 */ /* 0x040fe400078e020f */
[----:B------:R-:W-:Y:S01]  /*0300*/  IMAD R0, R15, UR11, R8 ;  /* 0x0000000b0f007c24 */ /* 0x000fe2000f8e0208 */
[----:B------:R-:W-:Y:S01]  /*0310*/  LEA.HI.SX32 R13, R13, R10, 0x1f ;  /* 0x0000000a0d0d7211 */ /* 0x000fe200078ffaff */
[----:B-1----:R-:W-:Y:S01]  /*0320*/  IMAD.WIDE R10, R11, 0x4, R2 ;  /* 0x000000040b0a7825 */ /* 0x002fe200078e0202 */
[----:B------:R-:W-:-:S03]  /*0330*/  LEA.HI R12, R12, R12, RZ, 0x1 ;  /* 0x0000000c0c0c7211 */ /* 0x000fc600078f08ff */
[----:B------:R-:W-:Y:S01]  /*0340*/  IMAD R15, R0, UR10, R13 ;  /* 0x0000000a000f7c24 */ /* 0x000fe2000f8e020d */
[----:B------:R-:W-:Y:S01]  /*0350*/  SHF.R.S32.HI R12, RZ, 0x1, R12 ;  /* 0x00000001ff0c7819 */ /* 0x000fe2000001140c */
[----:B------:R-:W2:Y:S03]  /*0360*/  LDG.E R10, desc[UR8][R10.64] ;  /* 0x000000080a0a7981 */ /* 0x000ea6000c1e1900 */
[----:B------:R-:W-:Y:S01]  /*0370*/  IADD3 R15, PT, PT, -R12, R15, RZ ;  /* 0x0000000f0c0f7210 */ /* 0x000fe20007ffe1ff */
[----:B---3--:R-:W-:-:S04]  /*0380*/  IMAD.WIDE R12, R13, 0x4, R6 ;  /* 0x000000040d0c7825 */ /* 0x008fc800078e0206 */
[----:B------:R-:W-:Y:S02]  /*0390*/  IMAD.WIDE R14, R15, 0x4, R4 ;  /* 0x000000040f0e7825 */ /* 0x000fe400078e0204 */
[----:B------:R-:W2:Y:S04]  /*03a0*/  LDG.E R13, desc[UR8][R12.64] ;  /* 0x000000080c0d7981 */ /* 0x000ea8000c1e1900 */
[----:B------:R-:W2:Y:S01]  /*03b0*/  LDG.E R17, desc[UR8][R14.64] ;  /* 0x000000080e117981 */ /* 0x000ea2000c1e1900 */
[----:B------:R-:W-:-:S05]  /*03c0*/  VIADD R9, R9, UR5 ;  /* 0x0000000509097c36 */ /* 0x000fca0008000000 */
[----:B------:R-:W-:Y:S01]  /*03d0*/  ISETP.GE.AND P0, PT, R9, UR4, PT ;  /* 0x0000000409007c0c */ /* 0x000fe2000bf06270 */
[----:B--2---:R-:W-:-:S05]  /*03e0*/  FFMA R17, R10, R13, R17 ;  /* 0x0000000d0a117223 */ /* 0x004fca0000000011 */
[----:B------:R2:W-:Y:S07]  /*03f0*/  STG.E desc[UR8][R14.64], R17 ;  /* 0x000000110e007986 */ /* 0x0005ee000c101908 */
[----:B------:R-:W-:Y:S05]  /*0400*/  @!P0 BRA `(.L_x_3) ;  /* 0xfffffffc00488947 */ /* 0x000fea000383ffff */
[----:B------:R-:W-:Y:S05]  /*0410*/  EXIT ;  /* 0x000000000000794d */ /* 0x000fea0003800000 */
        .weak           $__internal_0_$__cuda_sm20_sqrt_rn_f32_slowpath
        .type           $__internal_0_$__cuda_sm20_sqrt_rn_f32_slowpath,@function
        .size           $__internal_0_$__cuda_sm20_sqrt_rn_f32_slowpath,(.L_x_8 - $__internal_0_$__cuda_sm20_sqrt_rn_f32_slowpath)
$__internal_0_$__cuda_sm20_sqrt_rn_f32_slowpath:
[----:B------:R-:W-:-:S13]  /*0420*/  LOP3.LUT P0, RZ, R11, 0x7fffffff, RZ, 0xc0, !PT ;  /* 0x7fffffff0bff7812 */ /* 0x000fda000780c0ff */
[----:B------:R-:W-:Y:S01]  /*0430*/  @!P0 MOV R10, R11 ;  /* 0x0000000b000a8202 */ /* 0x000fe20000000f00 */
[----:B------:R-:W-:Y:S06]  /*0440*/  @!P0 BRA `(.L_x_4) ;  /* 0x0000000000448947 */ /* 0x000fec0003800000 */
[----:B------:R-:W-:Y:S02]  /*0450*/  FSETP.GEU.FTZ.AND P0, PT, R11, RZ, PT ;  /* 0x000000ff0b00720b */ /* 0x000fe40003f1e000 */
[----:B------:R-:W-:-:S11]  /*0460*/  MOV R0, R11 ;  /* 0x0000000b00007202 */ /* 0x000fd60000000f00 */
[----:B------:R-:W-:Y:S01]  /*0470*/  @!P0 MOV R10, 0x7fffffff ;  /* 0x7fffffff000a8802 */ /* 0x000fe20000000f00 */
[----:B------:R-:W-:Y:S06]  /*0480*/  @!P0 BRA `(.L_x_4) ;  /* 0x0000000000348947 */ /* 0x000fec0003800000 */
[----:B------:R-:W-:-:S13]  /*0490*/  FSETP.GTU.FTZ.AND P0, PT, |R0|, +INF , PT ;  /* 0x7f8000000000780b */ /* 0x000fda0003f1c200 */
[----:B------:R-:W-:Y:S01]  /*04a0*/  @P0 FADD.FTZ R10, R0, 1 ;  /* 0x3f800000000a0421 */ /* 0x000fe20000010000 */
[----:B------:R-:W-:Y:S06]  /*04b0*/  @P0 BRA `(.L_x_4) ;  /* 0x0000000000280947 */ /* 0x000fec0003800000 */
[----:B------:R-:W-:-:S13]  /*04c0*/  FSETP.NEU.FTZ.AND P0, PT, |R0|, +INF , PT ;  /* 0x7f8000000000780b */ /* 0x000fda0003f1d200 */
[----:B------:R-:W-:-:S04]  /*04d0*/  @P0 FFMA R11, R0, 1.84467440737095516160e+19, RZ ;  /* 0x5f800000000b0823 */ /* 0x000fc800000000ff */
[----:B------:R-:W0:Y:S02]  /*04e0*/  @P0 MUFU.RSQ R10, R11 ;  /* 0x0000000b000a0308 */ /* 0x000e240000001400 */
[----:B0-----:R-:W-:Y:S01]  /*04f0*/  @P0 FMUL.FTZ R12, R11, R10 ;  /* 0x0000000a0b0c0220 */ /* 0x001fe20000410000 */
[----:B------:R-:W-:Y:S01]  /*0500*/  @P0 FMUL.FTZ R14, R10, 0.5 ;  /* 0x3f0000000a0e0820 */ /* 0x000fe20000410000 */
[----:B------:R-:W-:Y:S02]  /*0510*/  @!P0 IMAD.MOV.U32 R10, RZ, RZ, R0 ;  /* 0x000000ffff0a8224 */ /* 0x000fe400078e0000 */
[----:B------:R-:W-:-:S04]  /*0520*/  @P0 FADD.FTZ R13, -R12, -RZ ;  /* 0x800000ff0c0d0221 */ /* 0x000fc80000010100 */
[----:B------:R-:W-:-:S04]  /*0530*/  @P0 FFMA R13, R12, R13, R11 ;  /* 0x0000000d0c0d0223 */ /* 0x000fc8000000000b */
[----:B------:R-:W-:-:S04]  /*0540*/  @P0 FFMA R13, R13, R14, R12 ;  /* 0x0000000e0d0d0223 */ /* 0x000fc8000000000c */
[----:B------:R-:W-:-:S07]  /*0550*/  @P0 FMUL.FTZ R10, R13, 2.3283064365386962891e-10 ;  /* 0x2f8000000d0a0820 */ /* 0x000fce0000410000 */
.L_x_4:
[----:B------:R-:W-:Y:S01]  /*0560*/  HFMA2 R11, -RZ, RZ, 0, 0 ;  /* 0x00000000ff0b7431 */ /* 0x000fe200000001ff */
[----:B------:R-:W-:Y:S02]  /*0570*/  MOV R0, R10 ;  /* 0x0000000a00007202 */ /* 0x000fe40000000f00 */
[----:B------:R-:W-:-:S04]  /*0580*/  MOV R10, R15 ;  /* 0x0000000f000a7202 */ /* 0x000fc80000000f00 */
[----:B------:R-:W-:Y:S05]  /*0590*/  RET.REL.NODEC R10 `(_Z29upperTrianglarOuterProductSumPfS_S_iii) ;  /* 0xfffffff80a987950 */ /* 0x000fea0003c3ffff */
.L_x_5:
[----:B------:R-:W-:-:S00]  /*05a0*/  BRA `(.L_x_5) ;  /* 0xfffffffc00fc7947 */ /* 0x000fc0000383ffff */
[----:B------:R-:W-:-:S00]  /*05b0*/  NOP ;  /* 0x0000000000007918 */ /* 0x000fc00000000000 */
        /* <DEDUP_REMOVED lines=12> */
.L_x_8:


//--------------------- .text._Z20wholeOuterProductSumPfS_S_iiii --------------------------
	.section	.text._Z20wholeOuterProductSumPfS_S_iiii,"ax",@progbits
	.align	128
        .global         _Z20wholeOuterProductSumPfS_S_iiii
        .type           _Z20wholeOuterProductSumPfS_S_iiii,@function
        .size           _Z20wholeOuterProductSumPfS_S_iiii,(.L_x_10 - _Z20wholeOuterProductSumPfS_S_iiii)
        .other          _Z20wholeOuterProductSumPfS_S_iiii,@"STO_CUDA_ENTRY STV_DEFAULT"
_Z20wholeOuterProductSumPfS_S_iiii:
.text._Z20wholeOuterProductSumPfS_S_iiii:
[----:B------:R-:W-:Y:S01]  /*0000*/  LDC R1, c[0x0][0x37c] ;  /* 0x0000df00ff017b82 */ /* 0x000fe20000000800 */
[----:B------:R-:W0:Y:S07]  /*0010*/  S2R R14, SR_CTAID.X ;  /* 0x00000000000e7919 */ /* 0x000e2e0000002500 */
[----:B------:R-:W1:Y:S01]  /*0020*/  LDC R15, c[0x0][0x398] ;  /* 0x0000e600ff0f7b82 */ /* 0x000e620000000800 */
[----:B------:R-:W0:Y:S01]  /*0030*/  LDCU UR4, c[0x0][0x360] ;  /* 0x00006c00ff0477ac */ /* 0x000e220008000800 */
[----:B------:R-:W0:Y:S01]  /*0040*/  S2R R3, SR_TID.X ;  /* 0x0000000000037919 */ /* 0x000e220000002100 */
[----:B-1----:R-:W-:-:S02]  /*0050*/  IMAD R0, R15, R15, RZ ;  /* 0x0000000f0f007224 */ /* 0x002fc400078e02ff */
[----:B0-----:R-:W-:-:S05]  /*0060*/  IMAD R14, R14, UR4, R3 ;  /* 0x000000040e0e7c24 */ /* 0x001fca000f8e0203 */
[----:B------:R-:W-:-:S13]  /*0070*/  ISETP.GE.AND P0, PT, R14, R0, PT ;  /* 0x000000000e00720c */ /* 0x000fda0003f06270 */
[----:B------:R-:W-:Y:S05]  /*0080*/  @P0 EXIT ;  /* 0x000000000000094d */ /* 0x000fea0003800000 */
[----:B------:R-:W-:Y:S01]  /*0090*/  IABS R8, R15 ;  /* 0x0000000f00087213 */ /* 0x000fe20000000000 */
[----:B------:R-:W0:Y:S01]  /*00a0*/  LDC R9, c[0x0][0x398] ;  /* 0x0000e600ff097b82 */ /* 0x000e220000000800 */
[----:B------:R-:W1:Y:S01]  /*00b0*/  LDCU UR5, c[0x0][0x370] ;  /* 0x00006e00ff0577ac */ /* 0x000e620008000800 */
[----:B------:R-:W-:Y:S01]  /*00c0*/  ISETP.NE.AND P0, PT, R15, RZ, PT ;  /* 0x000000ff0f00720c */ /* 0x000fe20003f05270 */
[----:B------:R-:W2:Y:S01]  /*00d0*/  I2F.RP R11, R8 ;  /* 0x00000008000b7306 */ /* 0x000ea20000209400 */
[----:B------:R-:W3:Y:S04]  /*00e0*/  LDCU.64 UR6, c[0x0][0x358] ;  /* 0x00006b00ff0677ac */ /* 0x000ee80008000a00 */
[----:B------:R-:W4:Y:S01]  /*00f0*/  LDC R10, c[0x0][0x39c] ;  /* 0x0000e700ff0a7b82 */ /* 0x000f220000000800 */
[----:B------:R-:W0:Y:S07]  /*0100*/  LDCU.64 UR8, c[0x0][0x3a0] ;  /* 0x00007400ff0877ac */ /* 0x000e2e0008000a00 */
[----:B------:R-:W0:Y:S01]  /*0110*/  LDC.64 R2, c[0x0][0x390] ;  /* 0x0000e400ff027b82 */ /* 0x000e220000000a00 */
[----:B--2---:R-:W2:Y:S01]  /*0120*/  MUFU.RCP R11, R11 ;  /* 0x0000000b000b7308 */ /* 0x004ea20000001000 */
[----:B-1----:R-:W-:-:S06]  /*0130*/  UIMAD UR4, UR4, UR5, URZ ;  /* 0x00000005040472a4 */ /* 0x002fcc000f8e02ff */
[----:B------:R-:W1:Y:S08]  /*0140*/  LDC.64 R4, c[0x0][0x380] ;  /* 0x0000e000ff047b82 */ /* 0x000e700000000a00 */
[----:B------:R-:W0:Y:S01]  /*0150*/  LDC.64 R6, c[0x0][0x388] ;  /* 0x0000e200ff067b82 */ /* 0x000e220000000a00 */
[----:B--2---:R-:W-:-:S04]  /*0160*/  IADD3 R12, PT, PT, R11, 0xffffffe, RZ ;  /* 0x0ffffffe0b0c7810 */ /* 0x004fc80007ffe0ff */
[----:B------:R2:W5:Y:S02]  /*0170*/  F2I.FTZ.U32.TRUNC.NTZ R13, R12 ;  /* 0x0000000c000d7305 */ /* 0x000564000021f000 */
[----:B--2---:R-:W-:Y:S01]  /*0180*/  IMAD.MOV.U32 R12, RZ, RZ, RZ ;  /* 0x000000ffff0c7224 */ /* 0x004fe200078e00ff */
[----:B-----5:R-:W-:-:S05]  /*0190*/  IADD3 R11, PT, PT, RZ, -R13, RZ ;  /* 0x8000000dff0b7210 */ /* 0x020fca0007ffe0ff */
[----:B------:R-:W-:-:S04]  /*01a0*/  IMAD R11, R11, R8, RZ ;  /* 0x000000080b0b7224 */ /* 0x000fc800078e02ff */
[----:B------:R-:W-:Y:S01]  /*01b0*/  IMAD.HI.U32 R11, R13, R11, R12 ;  /* 0x0000000b0d0b7227 */ /* 0x000fe200078e000c */
[----:B---34-:R-:W-:-:S07]  /*01c0*/  LOP3.LUT R12, RZ, R15, RZ, 0x33, !PT ;  /* 0x0000000fff0c7212 */ /* 0x018fce00078e33ff */
.L_x_6:
[----:B------:R-:W-:Y:S02]  /*01d0*/  IABS R16, R14 ;  /* 0x0000000e00107213 */ /* 0x000fe40000000000 */
[----:B0-----:R-:W-:-:S03]  /*01e0*/  IABS R18, R9 ;  /* 0x0000000900127213 */ /* 0x001fc60000000000 */
[----:B--2---:R-:W-:-:S05]  /*01f0*/  IMAD.HI.U32 R13, R11, R16, RZ ;  /* 0x000000100b0d7227 */ /* 0x004fca00078e00ff */
[----:B------:R-:W-:-:S05]  /*0200*/  IADD3 R15, PT, PT, -R13, RZ, RZ ;  /* 0x000000ff0d0f7210 */ /* 0x000fca0007ffe1ff */
[----:B------:R-:W-:-:S05]  /*0210*/  IMAD R15, R18, R15, R16 ;  /* 0x0000000f120f7224 */ /* 0x000fca00078e0210 */
[----:B------:R-:W-:-:S13]  /*0220*/  ISETP.GT.U32.AND P2, PT, R8, R15, PT ;  /* 0x0000000f0800720c */ /* 0x000fda0003f44070 */
[----:B------:R-:W-:Y:S01]  /*0230*/  @!P2 IMAD.IADD R15, R15, 0x1, -R18 ;  /* 0x000000010f0fa824 */ /* 0x000fe200078e0a12 */
[----:B------:R-:W-:-:S04]  /*0240*/  @!P2 IADD3 R13, PT, PT, R13, 0x1, RZ ;  /* 0x000000010d0da810 */ /* 0x000fc80007ffe0ff */
[----:B------:R-:W-:Y:S02]  /*0250*/  ISETP.GE.U32.AND P1, PT, R15, R8, PT ;  /* 0x000000080f00720c */ /* 0x000fe40003f26070 */
[----:B------:R-:W-:-:S04]  /*0260*/  LOP3.LUT R15, R14, R9, RZ, 0x3c, !PT ;  /* 0x000000090e0f7212 */ /* 0x000fc800078e3cff */
[----:B------:R-:W-:-:S07]  /*0270*/  ISETP.GE.AND P3, PT, R15, RZ, PT ;  /* 0x000000ff0f00720c */ /* 0x000fce0003f66270 */
[----:B------:R-:W-:-:S06]  /*0280*/  @P1 VIADD R13, R13, 0x1 ;  /* 0x000000010d0d1836 */ /* 0x000fcc0000000000 */
[----:B------:R-:W-:-:S04]  /*0290*/  @!P3 IADD3 R13, PT, PT, -R13, RZ, RZ ;  /* 0x000000ff0d0db210 */ /* 0x000fc80007ffe1ff */
[----:B------:R-:W-:-:S05]  /*02a0*/  SEL R13, R12, R13, !P0 ;  /* 0x0000000d0c0d7207 */ /* 0x000fca0004000000 */
[--C-:B------:R-:W-:Y:S02]  /*02b0*/  IMAD R15, R9, UR8, R13.reuse ;  /* 0x00000008090f7c24 */ /* 0x100fe4000f8e020d */
[----:B------:R-:W-:Y:S02]  /*02c0*/  IMAD.MOV R19, RZ, RZ, -R13 ;  /* 0x000000ffff137224 */ /* 0x000fe400078e0a0d */
[----:B------:R-:W-:Y:S02]  /*02d0*/  IMAD R16, R15, R15, R15 ;  /* 0x0000000f0f107224 */ /* 0x000fe400078e020f */
[----:B------:R-:W-:-:S03]  /*02e0*/  IMAD R19, R9, R19, R14 ;  /* 0x0000001309137224 */ /* 0x000fc600078e020e */
[----:B------:R-:W-:-:S04]  /*02f0*/  LEA.HI R16, R16, R16, RZ, 0x1 ;  /* 0x0000001010107211 */ /* 0x000fc800078f08ff */
[----:B------:R-:W-:-:S04]  /*0300*/  SHF.R.S32.HI R16, RZ, 0x1, R16 ;  /* 0x00000001ff107819 */ /* 0x000fc80000011410 */
[----:B------:R-:W-:Y:S01]  /*0310*/  IADD3 R17, PT, PT, R19, -R16, RZ ;  /* 0x8000001013117210 */ /* 0x000fe20007ffe0ff */
[----:B------:R-:W-:Y:S02]  /*0320*/  IMAD R16, R15, R10, UR9 ;  /* 0x000000090f107e24 */ /* 0x000fe4000f8e020a */
[----:B------:R-:W-:-:S04]  /*0330*/  IMAD.WIDE R18, R19, 0x4, R2 ;  /* 0x0000000413127825 */ /* 0x000fc800078e0202 */
[----:B------:R-:W-:Y:S02]  /*0340*/  IMAD R21, R16, R9, R17 ;  /* 0x0000000910157224 */ /* 0x000fe400078e0211 */
[----:B------:R-:W-:Y:S01]  /*0350*/  IMAD.WIDE R16, R13, 0x4, R6 ;  /* 0x000000040d107825 */ /* 0x000fe200078e0206 */
[----:B------:R-:W2:Y:S03]  /*0360*/  LDG.E R19, desc[UR6][R18.64] ;  /* 0x0000000612137981 */ /* 0x000ea6000c1e1900 */
[----:B-1----:R-:W-:Y:S02]  /*0370*/  IMAD.WIDE R20, R21, 0x4, R4 ;  /* 0x0000000415147825 */ /* 0x002fe400078e0204 */
[----:B------:R-:W2:Y:S04]  /*0380*/  LDG.E R16, desc[UR6][R16.64] ;  /* 0x0000000610107981 */ /* 0x000ea8000c1e1900 */
[----:B------:R-:W2:Y:S01]  /*0390*/  LDG.E R13, desc[UR6][R20.64] ;  /* 0x00000006140d7981 */ /* 0x000ea2000c1e1900 */
[----:B------:R-:W-:-:S05]  /*03a0*/  VIADD R14, R14, UR4 ;  /* 0x000000040e0e7c36 */ /* 0x000fca0008000000 */
[----:B------:R-:W-:Y:S01]  /*03b0*/  ISETP.GE.AND P1, PT, R14, R0, PT ;  /* 0x000000000e00720c */ /* 0x000fe20003f26270 */
[----:B--2---:R-:W-:-:S05]  /*03c0*/  FFMA R13, R16, R19, R13 ;  /* 0x00000013100d7223 */ /* 0x004fca000000000d */
[----:B------:R2:W-:Y:S07]  /*03d0*/  STG.E desc[UR6][R20.64], R13 ;  /* 0x0000000d14007986 */ /* 0x0005ee000c101906 */
[----:B------:R-:W-:Y:S05]  /*03e0*/  @!P1 BRA `(.L_x_6) ;  /* 0xfffffffc00789947 */ /* 0x000fea000383ffff */
[----:B------:R-:W-:Y:S05]  /*03f0*/  EXIT ;  /* 0x000000000000794d */ /* 0x000fea0003800000 */
.L_x_7:
        /* <DEDUP_REMOVED lines=16> */
.L_x_10:


//--------------------- .nv.shared.reserved.0     --------------------------
	.section	.nv.shared.reserved.0,"aw",@nobits
	.weak		__nv_reservedSMEM_offset_0_alias
	.size		__nv_reservedSMEM_offset_0_alias, 0, 64
	.other		__nv_reservedSMEM_offset_0_alias,@"STO_CUDA_RESERVED_SHARED STV_DEFAULT"
__nv_reservedSMEM_offset_0_alias:
	.zero		0
	.zero		64


//--------------------- .nv.constant0._Z29upperTrianglarOuterProductSumPfS_S_iii --------------------------
	.section	.nv.constant0._Z29upperTrianglarOuterProductSumPfS_S_iii,"a",@progbits
	.sectionflags	@""
	.align	4
.nv.constant0._Z29upperTrianglarOuterProductSumPfS_S_iii:
	.zero		932


//--------------------- .nv.constant0._Z20wholeOuterProductSumPfS_S_iiii --------------------------
	.section	.nv.constant0._Z20wholeOuterProductSumPfS_S_iiii,"a",@progbits
	.sectionflags	@""
	.align	4
.nv.constant0._Z20wholeOuterProductSumPfS_S_iiii:
	.zero		936


//--------------------- SYMBOLS --------------------------

	.type		.nv.reservedSmem.offset0,@object
	.size		.nv.reservedSmem.offset0,0x4
